	.headerflags	@"EF_CUDA_TEXMODE_UNIFIED EF_CUDA_64BIT_ADDRESS EF_CUDA_ACCELERATORS EF_CUDA_SM90 EF_CUDA_VIRTUAL_SM(EF_CUDA_SM90)"
	.elftype	@"ET_EXEC"


//--------------------- .nv.info                  --------------------------
	.section	.nv.info,"",@"SHT_CUDA_INFO"
	.align	4


	//----- nvinfo : EIATTR_REGCOUNT
	.align		4
        /*0000*/ 	.byte	0x04, 0x2f
        /*0002*/ 	.short	(.L_1 - .L_0)
	.align		4
.L_0:
        /*0004*/ 	.word	index@(triton_poi_fused_add_convolution_4)
        /*0008*/ 	.word	0x00000010


	//----- nvinfo : EIATTR_MIN_STACK_SIZE
	.align		4
.L_1:
        /*000c*/ 	.byte	0x04, 0x12
        /*000e*/ 	.short	(.L_3 - .L_2)
	.align		4
.L_2:
        /*0010*/ 	.word	index@(triton_poi_fused_add_convolution_4)
        /*0014*/ 	.word	0x00000000


	//----- nvinfo : EIATTR_FRAME_SIZE
	.align		4
.L_3:
        /*0018*/ 	.byte	0x04, 0x11
        /*001a*/ 	.short	(.L_5 - .L_4)
	.align		4
.L_4:
        /*001c*/ 	.word	index@(triton_poi_fused_add_convolution_4)
        /*0020*/ 	.word	0x00000000


	//----- nvinfo : EIATTR_MIN_STACK_SIZE
	.align		4
.L_5:
        /*0024*/ 	.byte	0x04, 0x12
        /*0026*/ 	.short	(.L_7 - .L_6)
	.align		4
.L_6:
        /*0028*/ 	.word	index@(triton_poi_fused_add_convolution_4)
        /*002c*/ 	.word	0x00000000
.L_7:


//--------------------- .nv.info.triton_poi_fused_add_convolution_4 --------------------------
	.section	.nv.info.triton_poi_fused_add_convolution_4,"",@"SHT_CUDA_INFO"
	.sectionflags	@""
	.align	4


	//----- nvinfo : EIATTR_CUDA_API_VERSION
	.align		4
        /*0000*/ 	.byte	0x04, 0x37
        /*0002*/ 	.short	(.L_9 - .L_8)
.L_8:
        /*0004*/ 	.word	0x0000007c


	//----- nvinfo : EIATTR_KPARAM_INFO
	.align		4
.L_9:
        /*0008*/ 	.byte	0x04, 0x17
        /*000a*/ 	.short	(.L_11 - .L_10)
.L_10:
        /*000c*/ 	.word	0x00000000
        /*0010*/ 	.short	0x0003
        /*0012*/ 	.short	0x0018
        /*0014*/ 	.byte	0x00, 0xf0, 0x11, 0x00


	//----- nvinfo : EIATTR_KPARAM_INFO
	.align		4
.L_11:
        /*0018*/ 	.byte	0x04, 0x17
        /*001a*/ 	.short	(.L_13 - .L_12)
.L_12:
        /*001c*/ 	.word	0x00000000
        /*0020*/ 	.short	0x0002
        /*0022*/ 	.short	0x0010
        /*0024*/ 	.byte	0x00, 0xf4, 0x21, 0x00


	//----- nvinfo : EIATTR_KPARAM_INFO
	.align		4
.L_13:
        /*0028*/ 	.byte	0x04, 0x17
        /*002a*/ 	.short	(.L_15 - .L_14)
.L_14:
        /*002c*/ 	.word	0x00000000
        /*0030*/ 	.short	0x0001
        /*0032*/ 	.short	0x0008
        /*0034*/ 	.byte	0x00, 0xf4, 0x21, 0x00


	//----- nvinfo : EIATTR_KPARAM_INFO
	.align		4
.L_15:
        /*0038*/ 	.byte	0x04, 0x17
        /*003a*/ 	.short	(.L_17 - .L_16)
.L_16:
        /*003c*/ 	.word	0x00000000
        /*0040*/ 	.short	0x0000
        /*0042*/ 	.short	0x0000
        /*0044*/ 	.byte	0x00, 0xf4, 0x21, 0x00


	//----- nvinfo : EIATTR_SPARSE_MMA_MASK
	.align		4
.L_17:
        /*0048*/ 	.byte	0x03, 0x50
        /*004a*/ 	.short	0x0000


	//----- nvinfo : EIATTR_MAXREG_COUNT
	.align		4
        /*004c*/ 	.byte	0x03, 0x1b
        /*004e*/ 	.short	0x00ff


	//----- nvinfo : EIATTR_EXIT_INSTR_OFFSETS
	.align		4
        /*0050*/ 	.byte	0x04, 0x1c
        /*0052*/ 	.short	(.L_19 - .L_18)


	//   ....[0]....
.L_18:
        /*0054*/ 	.word	0x00000220


	//   ....[1]....
        /*0058*/ 	.word	0x00000240


	//----- nvinfo : EIATTR_REQNTID
	.align		4
.L_19:
        /*005c*/ 	.byte	0x04, 0x10
        /*005e*/ 	.short	(.L_21 - .L_20)
.L_20:
        /*0060*/ 	.word	0x00000080
        /*0064*/ 	.word	0x00000001
        /*0068*/ 	.word	0x00000001


	//----- nvinfo : EIATTR_CBANK_PARAM_SIZE
	.align		4
.L_21:
        /*006c*/ 	.byte	0x03, 0x19
        /*006e*/ 	.short	0x001c


	//----- nvinfo : EIATTR_PARAM_CBANK
	.align		4
        /*0070*/ 	.byte	0x04, 0x0a
        /*0072*/ 	.short	(.L_23 - .L_22)
	.align		4
.L_22:
        /*0074*/ 	.word	index@(.nv.constant0.triton_poi_fused_add_convolution_4)
        /*0078*/ 	.short	0x0210
        /*007a*/ 	.short	0x001c


	//----- nvinfo : EIATTR_SW_WAR
	.align		4
.L_23:
        /*007c*/ 	.byte	0x04, 0x36
        /*007e*/ 	.short	(.L_25 - .L_24)
.L_24:
        /*0080*/ 	.word	0x00000008
.L_25:


//--------------------- .nv.callgraph             --------------------------
	.section	.nv.callgraph,"",@"SHT_CUDA_CALLGRAPH"
	.align	4
	.sectionentsize	8
	.align		4
        /*0000*/ 	.word	0x00000000
	.align		4
        /*0004*/ 	.word	0xffffffff
	.align		4
        /*0008*/ 	.word	0x00000000
	.align		4
        /*000c*/ 	.word	0xfffffffe
	.align		4
        /*0010*/ 	.word	0x00000000
	.align		4
        /*0014*/ 	.word	0xfffffffd
	.align		4
        /*0018*/ 	.word	0x00000000
	.align		4
        /*001c*/ 	.word	0xfffffffc


//--------------------- .text.triton_poi_fused_add_convolution_4 --------------------------
	.section	.text.triton_poi_fused_add_convolution_4,"ax",@progbits
	.align	128
        .global         triton_poi_fused_add_convolution_4
        .type           triton_poi_fused_add_convolution_4,@function
        .size           triton_poi_fused_add_convolution_4,(.L_x_1 - triton_poi_fused_add_convolution_4)
        .other          triton_poi_fused_add_convolution_4,@"STO_CUDA_ENTRY STV_DEFAULT"
triton_poi_fused_add_convolution_4:
.text.triton_poi_fused_add_convolution_4:
[----:B------:R-:W0:Y:S02]  /*0000*/  LDC R1, c[0x0][0x28] ;  /* 0x00000a00ff017b82 */ /* 0x000e240000000800 */
[----:B------:R-:W1:Y:S01]  /*0010*/  S2R R0, SR_TID.X ;  /* 0x0000000000007919 */ /* 0x000e620000002100 */
[----:B------:R-:W2:Y:S01]  /*0020*/  LDC.64 R6, c[0x0][0x220] ;  /* 0x00008800ff067b82 */ /* 0x000ea20000000a00 */
[----:B------:R-:W-:Y:S01]  /*0030*/  IMAD.MOV.U32 R13, RZ, RZ, RZ ;  /* 0x000000ffff0d7224 */ /* 0x000fe200078e00ff */
[----:B------:R-:W-:Y:S01]  /*0040*/  ULDC.64 UR4, c[0x0][0x208] ;  /* 0x0000820000047ab9 */ /* 0x000fe20000000a00 */
[----:B------:R-:W3:Y:S05]  /*0050*/  S2R R9, SR_CTAID.X ;  /* 0x0000000000097919 */ /* 0x000eea0000002500 */
[----:B------:R-:W4:Y:S08]  /*0060*/  LDC.64 R4, c[0x0][0x210] ;  /* 0x00008400ff047b82 */ /* 0x000f300000000a00 */
[----:B------:R-:W5:Y:S01]  /*0070*/  LDC.64 R2, c[0x0][0x218] ;  /* 0x00008600ff027b82 */ /* 0x000f620000000a00 */
[----:B-1----:R-:W-:Y:S01]  /*0080*/  IMAD.SHL.U32 R0, R0, 0x2, RZ ;  /* 0x0000000200007824 */ /* 0x002fe200078e00ff */
[----:B---3--:R-:W-:-:S04]  /*0090*/  SHF.R.S32.HI R8, RZ, 0x17, R9 ;  /* 0x00000017ff087819 */ /* 0x008fc80000011409 */
[----:B------:R-:W-:Y:S02]  /*00a0*/  LOP3.LUT R0, R0, 0xfe, RZ, 0xc0, !PT ;  /* 0x000000fe00007812 */ /* 0x000fe400078ec0ff */
[----:B------:R-:W-:-:S03]  /*00b0*/  SGXT R8, R8, 0x1 ;  /* 0x000000010808781a */ /* 0x000fc60000000200 */
[----:B------:R-:W-:-:S04]  /*00c0*/  IMAD R9, R9, 0x100, R0 ;  /* 0x0000010009097824 */ /* 0x000fc800078e0200 */
[C---:B----4-:R-:W-:Y:S01]  /*00d0*/  IMAD.WIDE R4, R9.reuse, 0x4, R4 ;  /* 0x0000000409047825 */ /* 0x050fe200078e0204 */
[----:B------:R-:W-:Y:S02]  /*00e0*/  LEA.HI R8, R8, R9, RZ, 0x2 ;  /* 0x0000000908087211 */ /* 0x000fe400078f10ff */
[C---:B------:R-:W-:Y:S01]  /*00f0*/  ISETP.GE.AND P0, PT, R9.reuse, 0x100, PT ;  /* 0x000001000900780c */ /* 0x040fe20003f06270 */
[----:B-----5:R-:W-:Y:S01]  /*0100*/  IMAD.WIDE R2, R9, 0x4, R2 ;  /* 0x0000000409027825 */ /* 0x020fe200078e0202 */
[--C-:B------:R-:W-:Y:S02]  /*0110*/  SHF.R.S32.HI R0, RZ, 0x2, R8.reuse ;  /* 0x00000002ff007819 */ /* 0x100fe40000011408 */
[----:B------:R-:W-:Y:S02]  /*0120*/  SHF.R.S32.HI R11, RZ, 0x1f, R8 ;  /* 0x0000001fff0b7819 */ /* 0x000fe40000011408 */
[----:B------:R-:W-:Y:S02]  /*0130*/  CS2R R8, SRZ ;  /* 0x0000000000087805 */ /* 0x000fe4000001ff00 */
[----:B------:R-:W-:-:S04]  /*0140*/  LEA.HI R11, R11, R0, RZ, 0x4 ;  /* 0x000000000b0b7211 */ /* 0x000fc800078f20ff */
[----:B------:R-:W-:Y:S01]  /*0150*/  LOP3.LUT R11, R11, 0xfffffff0, RZ, 0xc0, !PT ;  /* 0xfffffff00b0b7812 */ /* 0x000fe200078ec0ff */
[----:B------:R-:W3:Y:S03]  /*0160*/  @!P0 LDG.E.64 R8, desc[UR4][R2.64] ;  /* 0x0000000402088981 */ /* 0x000ee6000c1e1b00 */
[----:B------:R-:W-:Y:S01]  /*0170*/  IADD3 R11, R0, -R11, RZ ;  /* 0x8000000b000b7210 */ /* 0x000fe20007ffe0ff */
[----:B------:R-:W-:-:S04]  /*0180*/  HFMA2.MMA R0, -RZ, RZ, 0, 0 ;  /* 0x00000000ff007435 */ /* 0x000fc800000001ff */
[----:B--2---:R-:W-:Y:S01]  /*0190*/  IMAD.WIDE R6, R11, 0x4, R6 ;  /* 0x000000040b067825 */ /* 0x004fe200078e0206 */
[----:B------:R-:W-:-:S04]  /*01a0*/  CS2R R10, SRZ ;  /* 0x00000000000a7805 */ /* 0x000fc8000001ff00 */
[----:B------:R-:W2:Y:S04]  /*01b0*/  @!P0 LDG.E.EL R13, desc[UR4][R6.64] ;  /* 0x00000004060d8981 */ /* 0x000ea8000c2e1900 */
[----:B------:R-:W2:Y:S04]  /*01c0*/  @!P0 LDG.E.64 R10, desc[UR4][R4.64] ;  /* 0x00000004040a8981 */ /* 0x000ea8000c1e1b00 */
[----:B------:R-:W4:Y:S01]  /*01d0*/  @!P0 LDG.E.EL R0, desc[UR4][R6.64] ;  /* 0x0000000406008981 */ /* 0x000f22000c2e1900 */
[----:B--2---:R-:W-:Y:S01]  /*01e0*/  FADD R13, R13, R10 ;  /* 0x0000000a0d0d7221 */ /* 0x004fe20000000000 */
[----:B----4-:R-:W-:-:S03]  /*01f0*/  FADD R0, R0, R11 ;  /* 0x0000000b00007221 */ /* 0x010fc60000000000 */
[----:B---3--:R-:W-:Y:S01]  /*0200*/  FADD R8, R13, R8 ;  /* 0x000000080d087221 */ /* 0x008fe20000000000 */
[----:B------:R-:W-:Y:S01]  /*0210*/  FADD R9, R0, R9 ;  /* 0x0000000900097221 */ /* 0x000fe20000000000 */
[----:B------:R-:W-:Y:S06]  /*0220*/  @P0 EXIT ;  /* 0x000000000000094d */ /* 0x000fec0003800000 */
[----:B------:R-:W-:Y:S01]  /*0230*/  STG.E.64 desc[UR4][R4.64], R8 ;  /* 0x0000000804007986 */ /* 0x000fe2000c101b04 */
[----:B------:R-:W-:Y:S05]  /*0240*/  EXIT ;  /* 0x000000000000794d */ /* 0x000fea0003800000 */
.L_x_0:
[----:B------:R-:W-:-:S00]  /*0250*/  BRA `(.L_x_0) ;  /* 0xfffffffc00fc7947 */ /* 0x000fc0000383ffff */
[----:B------:R-:W-:-:S00]  /*0260*/  NOP ;  /* 0x0000000000007918 */ /* 0x000fc00000000000 */
        /* <DEDUP_REMOVED lines=9> */
.L_x_1:


//--------------------- .nv.constant0.triton_poi_fused_add_convolution_4 --------------------------
	.section	.nv.constant0.triton_poi_fused_add_convolution_4,"a",@progbits
	.sectionflags	@""
	.align	4
.nv.constant0.triton_poi_fused_add_convolution_4:
	.zero		556
